//
// Generated by NVIDIA NVVM Compiler
//
// Compiler Build ID: CL-36424714
// Cuda compilation tools, release 13.0, V13.0.88
// Based on NVVM 20.0.0
//

.version 9.0
.target sm_100
.address_size 64

	// .globl	_Z13gemm_baselinePKfS0_Pfi

.visible .entry _Z13gemm_baselinePKfS0_Pfi(
	.param .u64 .ptr .align 1 _Z13gemm_baselinePKfS0_Pfi_param_0,
	.param .u64 .ptr .align 1 _Z13gemm_baselinePKfS0_Pfi_param_1,
	.param .u64 .ptr .align 1 _Z13gemm_baselinePKfS0_Pfi_param_2,
	.param .u32 _Z13gemm_baselinePKfS0_Pfi_param_3
)
{
	.reg .pred 	%p<11>;
	.reg .b32 	%r<91>;
	.reg .b32 	%f<68>;
	.reg .b64 	%rd<69>;

	ld.param.u64 	%rd4, [_Z13gemm_baselinePKfS0_Pfi_param_0];
	ld.param.u64 	%rd5, [_Z13gemm_baselinePKfS0_Pfi_param_1];
	ld.param.u64 	%rd3, [_Z13gemm_baselinePKfS0_Pfi_param_2];
	ld.param.u32 	%r44, [_Z13gemm_baselinePKfS0_Pfi_param_3];
	cvta.to.global.u64 	%rd1, %rd5;
	cvta.to.global.u64 	%rd2, %rd4;
	mov.u32 	%r45, %ctaid.y;
	mov.u32 	%r46, %ntid.y;
	mov.u32 	%r47, %tid.y;
	mad.lo.s32 	%r1, %r45, %r46, %r47;
	mov.u32 	%r48, %ctaid.x;
	mov.u32 	%r49, %ntid.x;
	mul.lo.s32 	%r2, %r48, %r49;
	mov.u32 	%r3, %tid.x;
	add.s32 	%r4, %r2, %r3;
	max.u32 	%r50, %r1, %r4;
	setp.ge.u32 	%p1, %r50, %r44;
	@%p1 bra 	$L__BB0_14;
	setp.lt.s32 	%p2, %r44, 1;
	mov.f32 	%f67, 0f00000000;
	@%p2 bra 	$L__BB0_13;
	mul.lo.s32 	%r5, %r44, %r1;
	and.b32  	%r6, %r44, 7;
	setp.lt.u32 	%p3, %r44, 8;
	mov.f32 	%f67, 0f00000000;
	mov.b32 	%r89, 0;
	@%p3 bra 	$L__BB0_5;
	and.b32  	%r89, %r44, 2147483640;
	neg.s32 	%r87, %r89;
	add.s32 	%r52, %r3, %r44;
	add.s32 	%r86, %r52, %r2;
	shl.b32 	%r10, %r44, 3;
	shl.b32 	%r53, %r44, 1;
	add.s32 	%r85, %r4, %r53;
	mad.lo.s32 	%r84, %r44, 3, %r4;
	shl.b32 	%r54, %r44, 2;
	add.s32 	%r83, %r4, %r54;
	mad.lo.s32 	%r82, %r44, 5, %r4;
	mad.lo.s32 	%r81, %r44, 6, %r4;
	mad.lo.s32 	%r80, %r44, 7, %r4;
	add.s32 	%r78, %r5, 3;
	mov.f32 	%f67, 0f00000000;
	mov.u32 	%r79, %r4;
$L__BB0_4:
	.pragma "nounroll";
	add.s32 	%r55, %r78, -3;
	mul.wide.u32 	%rd6, %r55, 4;
	add.s64 	%rd7, %rd2, %rd6;
	ld.global.f32 	%f17, [%rd7];
	mul.wide.u32 	%rd8, %r79, 4;
	add.s64 	%rd9, %rd1, %rd8;
	ld.global.f32 	%f18, [%rd9];
	fma.rn.f32 	%f19, %f17, %f18, %f67;
	add.s32 	%r56, %r78, -2;
	mul.wide.u32 	%rd10, %r56, 4;
	add.s64 	%rd11, %rd2, %rd10;
	ld.global.f32 	%f20, [%rd11];
	mul.wide.u32 	%rd12, %r86, 4;
	add.s64 	%rd13, %rd1, %rd12;
	ld.global.f32 	%f21, [%rd13];
	fma.rn.f32 	%f22, %f20, %f21, %f19;
	add.s32 	%r57, %r78, -1;
	mul.wide.u32 	%rd14, %r57, 4;
	add.s64 	%rd15, %rd2, %rd14;
	ld.global.f32 	%f23, [%rd15];
	mul.wide.u32 	%rd16, %r85, 4;
	add.s64 	%rd17, %rd1, %rd16;
	ld.global.f32 	%f24, [%rd17];
	fma.rn.f32 	%f25, %f23, %f24, %f22;
	add.s32 	%r58, %r78, 4;
	mul.wide.u32 	%rd18, %r78, 4;
	add.s64 	%rd19, %rd2, %rd18;
	ld.global.f32 	%f26, [%rd19];
	mul.wide.u32 	%rd20, %r84, 4;
	add.s64 	%rd21, %rd1, %rd20;
	ld.global.f32 	%f27, [%rd21];
	fma.rn.f32 	%f28, %f26, %f27, %f25;
	add.s32 	%r59, %r78, 1;
	mul.wide.u32 	%rd22, %r59, 4;
	add.s64 	%rd23, %rd2, %rd22;
	ld.global.f32 	%f29, [%rd23];
	mul.wide.u32 	%rd24, %r83, 4;
	add.s64 	%rd25, %rd1, %rd24;
	ld.global.f32 	%f30, [%rd25];
	fma.rn.f32 	%f31, %f29, %f30, %f28;
	add.s32 	%r60, %r78, 2;
	mul.wide.u32 	%rd26, %r60, 4;
	add.s64 	%rd27, %rd2, %rd26;
	ld.global.f32 	%f32, [%rd27];
	mul.wide.u32 	%rd28, %r82, 4;
	add.s64 	%rd29, %rd1, %rd28;
	ld.global.f32 	%f33, [%rd29];
	fma.rn.f32 	%f34, %f32, %f33, %f31;
	add.s32 	%r61, %r78, 3;
	mul.wide.u32 	%rd30, %r61, 4;
	add.s64 	%rd31, %rd2, %rd30;
	ld.global.f32 	%f35, [%rd31];
	mul.wide.u32 	%rd32, %r81, 4;
	add.s64 	%rd33, %rd1, %rd32;
	ld.global.f32 	%f36, [%rd33];
	fma.rn.f32 	%f37, %f35, %f36, %f34;
	mul.wide.u32 	%rd34, %r58, 4;
	add.s64 	%rd35, %rd2, %rd34;
	ld.global.f32 	%f38, [%rd35];
	mul.wide.u32 	%rd36, %r80, 4;
	add.s64 	%rd37, %rd1, %rd36;
	ld.global.f32 	%f39, [%rd37];
	fma.rn.f32 	%f67, %f38, %f39, %f37;
	add.s32 	%r87, %r87, 8;
	add.s32 	%r86, %r86, %r10;
	add.s32 	%r85, %r85, %r10;
	add.s32 	%r84, %r84, %r10;
	add.s32 	%r83, %r83, %r10;
	add.s32 	%r82, %r82, %r10;
	add.s32 	%r81, %r81, %r10;
	add.s32 	%r80, %r80, %r10;
	add.s32 	%r79, %r79, %r10;
	add.s32 	%r78, %r78, 8;
	setp.ne.s32 	%p4, %r87, 0;
	@%p4 bra 	$L__BB0_4;
$L__BB0_5:
	setp.eq.s32 	%p5, %r6, 0;
	@%p5 bra 	$L__BB0_13;
	and.b32  	%r39, %r44, 3;
	setp.lt.u32 	%p6, %r6, 4;
	@%p6 bra 	$L__BB0_8;
	add.s32 	%r62, %r89, %r5;
	mul.wide.u32 	%rd38, %r62, 4;
	add.s64 	%rd39, %rd2, %rd38;
	ld.global.f32 	%f41, [%rd39];
	mad.lo.s32 	%r63, %r89, %r44, %r4;
	mul.wide.u32 	%rd40, %r63, 4;
	add.s64 	%rd41, %rd1, %rd40;
	ld.global.f32 	%f42, [%rd41];
	fma.rn.f32 	%f43, %f41, %f42, %f67;
	add.s32 	%r64, %r62, 1;
	mul.wide.u32 	%rd42, %r64, 4;
	add.s64 	%rd43, %rd2, %rd42;
	ld.global.f32 	%f44, [%rd43];
	add.s32 	%r65, %r63, %r44;
	mul.wide.u32 	%rd44, %r65, 4;
	add.s64 	%rd45, %rd1, %rd44;
	ld.global.f32 	%f45, [%rd45];
	fma.rn.f32 	%f46, %f44, %f45, %f43;
	add.s32 	%r66, %r62, 2;
	mul.wide.u32 	%rd46, %r66, 4;
	add.s64 	%rd47, %rd2, %rd46;
	ld.global.f32 	%f47, [%rd47];
	add.s32 	%r67, %r65, %r44;
	mul.wide.u32 	%rd48, %r67, 4;
	add.s64 	%rd49, %rd1, %rd48;
	ld.global.f32 	%f48, [%rd49];
	fma.rn.f32 	%f49, %f47, %f48, %f46;
	add.s32 	%r68, %r62, 3;
	mul.wide.u32 	%rd50, %r68, 4;
	add.s64 	%rd51, %rd2, %rd50;
	ld.global.f32 	%f50, [%rd51];
	add.s32 	%r69, %r67, %r44;
	mul.wide.u32 	%rd52, %r69, 4;
	add.s64 	%rd53, %rd1, %rd52;
	ld.global.f32 	%f51, [%rd53];
	fma.rn.f32 	%f67, %f50, %f51, %f49;
	add.s32 	%r89, %r89, 4;
$L__BB0_8:
	setp.eq.s32 	%p7, %r39, 0;
	@%p7 bra 	$L__BB0_13;
	setp.eq.s32 	%p8, %r39, 1;
	@%p8 bra 	$L__BB0_11;
	add.s32 	%r70, %r89, %r5;
	mul.wide.u32 	%rd54, %r70, 4;
	add.s64 	%rd55, %rd2, %rd54;
	ld.global.f32 	%f53, [%rd55];
	mad.lo.s32 	%r71, %r89, %r44, %r4;
	mul.wide.u32 	%rd56, %r71, 4;
	add.s64 	%rd57, %rd1, %rd56;
	ld.global.f32 	%f54, [%rd57];
	fma.rn.f32 	%f55, %f53, %f54, %f67;
	add.s32 	%r72, %r70, 1;
	mul.wide.u32 	%rd58, %r72, 4;
	add.s64 	%rd59, %rd2, %rd58;
	ld.global.f32 	%f56, [%rd59];
	add.s32 	%r73, %r71, %r44;
	mul.wide.u32 	%rd60, %r73, 4;
	add.s64 	%rd61, %rd1, %rd60;
	ld.global.f32 	%f57, [%rd61];
	fma.rn.f32 	%f67, %f56, %f57, %f55;
	add.s32 	%r89, %r89, 2;
$L__BB0_11:
	and.b32  	%r74, %r44, 1;
	setp.eq.b32 	%p9, %r74, 1;
	not.pred 	%p10, %p9;
	@%p10 bra 	$L__BB0_13;
	add.s32 	%r75, %r89, %r5;
	mul.wide.u32 	%rd62, %r75, 4;
	add.s64 	%rd63, %rd2, %rd62;
	ld.global.f32 	%f58, [%rd63];
	mad.lo.s32 	%r76, %r89, %r44, %r4;
	mul.wide.u32 	%rd64, %r76, 4;
	add.s64 	%rd65, %rd1, %rd64;
	ld.global.f32 	%f59, [%rd65];
	fma.rn.f32 	%f67, %f58, %f59, %f67;
$L__BB0_13:
	mad.lo.s32 	%r77, %r44, %r1, %r4;
	cvta.to.global.u64 	%rd66, %rd3;
	mul.wide.u32 	%rd67, %r77, 4;
	add.s64 	%rd68, %rd66, %rd67;
	st.global.f32 	[%rd68], %f67;
$L__BB0_14:
	ret;

}


// ===== COMPILED SASS (sm_100) =====

	.target	sm_100

	.elftype	@"ET_EXEC"


//--------------------- .note.nv.tkinfo           --------------------------
	.section	.note.nv.tkinfo,"",@"SHT_NOTE"
	.sectionflags	@"SHF_NOTE_NV_TKINFO"
	.tkinfo
        /*0018*/ 	.word	0x00000002
        /*0030*/ 	.string	""
        /*0030*/ 	.string	"ptxas"
        /*0030*/ 	.string	"Cuda compilation tools, release 13.0, V13.0.88"
        /*0030*/ 	.string	"Build cuda_13.0.r13.0/compiler.36424714_0"
        /*0030*/ 	.string	"-arch sm_100 -m 64 "



//--------------------- .note.nv.cuinfo           --------------------------
	.section	.note.nv.cuinfo,"",@"SHT_NOTE"
	.sectionflags	@"SHF_NOTE_NV_CUINFO"
        /*0018*/ 	.short	0x0002
        /*001a*/ 	.short	0x0064
        /*001c*/ 	.short	0x0082
	.zero		2


//--------------------- .nv.info                  --------------------------
	.section	.nv.info,"",@"SHT_CUDA_INFO"
	.align	4


	//----- nvinfo : EIATTR_REGCOUNT
	.align		4
        /*0000*/ 	.byte	0x04, 0x2f
        /*0002*/ 	.short	(.L_1 - .L_0)
	.align		4
.L_0:
        /*0004*/ 	.word	index@(_Z13gemm_baselinePKfS0_Pfi)
        /*0008*/ 	.word	0x00000020


	//----- nvinfo : EIATTR_FRAME_SIZE
	.align		4
.L_1:
        /*000c*/ 	.byte	0x04, 0x11
        /*000e*/ 	.short	(.L_3 - .L_2)
	.align		4
.L_2:
        /*0010*/ 	.word	index@(_Z13gemm_baselinePKfS0_Pfi)
        /*0014*/ 	.word	0x00000000


	//----- nvinfo : EIATTR_MIN_STACK_SIZE
	.align		4
.L_3:
        /*0018*/ 	.byte	0x04, 0x12
        /*001a*/ 	.short	(.L_5 - .L_4)
	.align		4
.L_4:
        /*001c*/ 	.word	index@(_Z13gemm_baselinePKfS0_Pfi)
        /*0020*/ 	.word	0x00000000
.L_5:


//--------------------- .nv.compat                --------------------------
	.section	.nv.compat,"",@"SHT_CUDA_COMPAT_INFO"
	.align	4
        /*0000*/ 	.byte	0x02, 0x09, 0x00, 0x00, 0x02, 0x02, 0x01, 0x00, 0x02, 0x05, 0x05, 0x00, 0x03, 0x07, 0x01, 0x01
        /*0010*/ 	.byte	0x02, 0x03, 0x00, 0x00, 0x02, 0x06, 0x01, 0x00, 0x04, 0x0b, 0x08, 0x00, 0x09, 0x00, 0x00, 0x00
        /*0020*/ 	.byte	0x00, 0x00, 0x00, 0x00


//--------------------- .nv.info._Z13gemm_baselinePKfS0_Pfi --------------------------
	.section	.nv.info._Z13gemm_baselinePKfS0_Pfi,"",@"SHT_CUDA_INFO"
	.sectionflags	@""
	.align	4


	//----- nvinfo : EIATTR_CUDA_API_VERSION
	.align		4
        /*0000*/ 	.byte	0x04, 0x37
        /*0002*/ 	.short	(.L_7 - .L_6)
.L_6:
        /*0004*/ 	.word	0x00000082


	//----- nvinfo : EIATTR_KPARAM_INFO
	.align		4
.L_7:
        /*0008*/ 	.byte	0x04, 0x17
        /*000a*/ 	.short	(.L_9 - .L_8)
.L_8:
        /*000c*/ 	.word	0x00000000
        /*0010*/ 	.short	0x0003
        /*0012*/ 	.short	0x0018
        /*0014*/ 	.byte	0x00, 0xf0, 0x11, 0x00


	//----- nvinfo : EIATTR_KPARAM_INFO
	.align		4
.L_9:
        /*0018*/ 	.byte	0x04, 0x17
        /*001a*/ 	.short	(.L_11 - .L_10)
.L_10:
        /*001c*/ 	.word	0x00000000
        /*0020*/ 	.short	0x0002
        /*0022*/ 	.short	0x0010
        /*0024*/ 	.byte	0x00, 0xf5, 0x21, 0x00


	//----- nvinfo : EIATTR_KPARAM_INFO
	.align		4
.L_11:
        /*0028*/ 	.byte	0x04, 0x17
        /*002a*/ 	.short	(.L_13 - .L_12)
.L_12:
        /*002c*/ 	.word	0x00000000
        /*0030*/ 	.short	0x0001
        /*0032*/ 	.short	0x0008
        /*0034*/ 	.byte	0x00, 0xf5, 0x21, 0x00


	//----- nvinfo : EIATTR_KPARAM_INFO
	.align		4
.L_13:
        /*0038*/ 	.byte	0x04, 0x17
        /*003a*/ 	.short	(.L_15 - .L_14)
.L_14:
        /*003c*/ 	.word	0x00000000
        /*0040*/ 	.short	0x0000
        /*0042*/ 	.short	0x0000
        /*0044*/ 	.byte	0x00, 0xf5, 0x21, 0x00


	//----- nvinfo : EIATTR_SPARSE_MMA_MASK
	.align		4
.L_15:
        /*0048*/ 	.byte	0x03, 0x50
        /*004a*/ 	.short	0x0000


	//----- nvinfo : EIATTR_MAXREG_COUNT
	.align		4
        /*004c*/ 	.byte	0x03, 0x1b
        /*004e*/ 	.short	0x00ff


	//----- nvinfo : EIATTR_MERCURY_ISA_VERSION
	.align		4
        /*0050*/ 	.byte	0x03, 0x5f
        /*0052*/ 	.short	0x0101


	//----- nvinfo : EIATTR_VRC_CTA_INIT_COUNT
	.align		4
        /*0054*/ 	.byte	0x02, 0x4a
	.zero		1
	.zero		1


	//----- nvinfo : EIATTR_EXIT_INSTR_OFFSETS
	.align		4
        /*0058*/ 	.byte	0x04, 0x1c
        /*005a*/ 	.short	(.L_17 - .L_16)


	//   ....[0]....
.L_16:
        /*005c*/ 	.word	0x000000d0


	//   ....[1]....
        /*0060*/ 	.word	0x00000a70


	//----- nvinfo : EIATTR_CBANK_PARAM_SIZE
	.align		4
.L_17:
        /*0064*/ 	.byte	0x03, 0x19
        /*0066*/ 	.short	0x001c


	//----- nvinfo : EIATTR_PARAM_CBANK
	.align		4
        /*0068*/ 	.byte	0x04, 0x0a
        /*006a*/ 	.short	(.L_19 - .L_18)
	.align		4
.L_18:
        /*006c*/ 	.word	index@(.nv.constant0._Z13gemm_baselinePKfS0_Pfi)
        /*0070*/ 	.short	0x0380
        /*0072*/ 	.short	0x001c


	//----- nvinfo : EIATTR_SW_WAR
	.align		4
.L_19:
        /*0074*/ 	.byte	0x04, 0x36
        /*0076*/ 	.short	(.L_21 - .L_20)
.L_20:
        /*0078*/ 	.word	0x00000008
.L_21:


//--------------------- .nv.callgraph             --------------------------
	.section	.nv.callgraph,"",@"SHT_CUDA_CALLGRAPH"
	.align	4
	.sectionentsize	8
	.align		4
        /*0000*/ 	.word	0x00000000
	.align		4
        /*0004*/ 	.word	0xffffffff
	.align		4
        /*0008*/ 	.word	0x00000000
	.align		4
        /*000c*/ 	.word	0xfffffffe
	.align		4
        /*0010*/ 	.word	0x00000000
	.align		4
        /*0014*/ 	.word	0xfffffffd
	.align		4
        /*0018*/ 	.word	0x00000000
	.align		4
        /*001c*/ 	.word	0xfffffffc


//--------------------- .text._Z13gemm_baselinePKfS0_Pfi --------------------------
	.section	.text._Z13gemm_baselinePKfS0_Pfi,"ax",@progbits
	.align	128
        .global         _Z13gemm_baselinePKfS0_Pfi
        .type           _Z13gemm_baselinePKfS0_Pfi,@function
        .size           _Z13gemm_baselinePKfS0_Pfi,(.L_x_5 - _Z13gemm_baselinePKfS0_Pfi)
        .other          _Z13gemm_baselinePKfS0_Pfi,@"STO_CUDA_ENTRY STV_DEFAULT"
_Z13gemm_baselinePKfS0_Pfi:
.text._Z13gemm_baselinePKfS0_Pfi:
[----:B------:R-:W-:Y:S01]  /*0000*/  LDC R1, c[0x0][0x37c] ;  /* 0x0000df00ff017b82 */ /* 0x000fe20000000800 */
[----:B------:R-:W0:Y:S07]  /*0010*/  S2R R3, SR_TID.Y ;  /* 0x0000000000037919 */ /* 0x000e2e0000002200 */
[----:B------:R-:W1:Y:S01]  /*0020*/  S2UR UR4, SR_CTAID.X ;  /* 0x00000000000479c3 */ /* 0x000e620000002500 */
[----:B------:R-:W2:Y:S07]  /*0030*/  S2R R7, SR_TID.X ;  /* 0x0000000000077919 */ /* 0x000eae0000002100 */
[----:B------:R-:W0:Y:S08]  /*0040*/  S2UR UR6, SR_CTAID.Y ;  /* 0x00000000000679c3 */ /* 0x000e300000002600 */
[----:B------:R-:W0:Y:S01]  /*0050*/  LDC R2, c[0x0][0x364] ;  /* 0x0000d900ff027b82 */ /* 0x000e220000000800 */
[----:B------:R-:W1:Y:S07]  /*0060*/  LDCU UR5, c[0x0][0x360] ;  /* 0x00006c00ff0577ac */ /* 0x000e6e0008000800 */
[----:B------:R-:W3:Y:S01]  /*0070*/  LDC R0, c[0x0][0x398] ;  /* 0x0000e600ff007b82 */ /* 0x000ee20000000800 */
[----:B-1----:R-:W-:Y:S01]  /*0080*/  UIMAD UR4, UR4, UR5, URZ ;  /* 0x00000005040472a4 */ /* 0x002fe2000f8e02ff */
[----:B0-----:R-:W-:-:S05]  /*0090*/  IMAD R2, R2, UR6, R3 ;  /* 0x0000000602027c24 */ /* 0x001fca000f8e0203 */
[----:B--2---:R-:W-:-:S04]  /*00a0*/  IADD3 R3, PT, PT, R7, UR4, RZ ;  /* 0x0000000407037c10 */ /* 0x004fc8000fffe0ff */
[----:B------:R-:W-:-:S04]  /*00b0*/  VIMNMX.U32 R5, PT, PT, R2, R3, !PT ;  /* 0x0000000302057248 */ /* 0x000fc80007fe0000 */
[----:B---3--:R-:W-:-:S13]  /*00c0*/  ISETP.GE.U32.AND P0, PT, R5, R0, PT ;  /* 0x000000000500720c */ /* 0x008fda0003f06070 */
[----:B------:R-:W-:Y:S05]  /*00d0*/  @P0 EXIT ;  /* 0x000000000000094d */ /* 0x000fea0003800000 */
[----:B------:R-:W-:Y:S01]  /*00e0*/  ISETP.GE.AND P0, PT, R0, 0x1, PT ;  /* 0x000000010000780c */ /* 0x000fe20003f06270 */
[----:B------:R-:W0:Y:S01]  /*00f0*/  LDCU.64 UR6, c[0x0][0x358] ;  /* 0x00006b00ff0677ac */ /* 0x000e220008000a00 */
[----:B------:R-:W-:-:S11]  /*0100*/  HFMA2 R26, -RZ, RZ, 0, 0 ;  /* 0x00000000ff1a7431 */ /* 0x000fd600000001ff */
[----:B------:R-:W-:Y:S05]  /*0110*/  @!P0 BRA `(.L_x_0) ;  /* 0x0000000800448947 */ /* 0x000fea0003800000 */
[C---:B------:R-:W-:Y:S02]  /*0120*/  ISETP.GE.U32.AND P1, PT, R0.reuse, 0x8, PT ;  /* 0x000000080000780c */ /* 0x040fe40003f26070 */
[----:B------:R-:W-:Y:S02]  /*0130*/  LOP3.LUT R5, R0, 0x7, RZ, 0xc0, !PT ;  /* 0x0000000700057812 */ /* 0x000fe400078ec0ff */
[----:B------:R-:W-:Y:S02]  /*0140*/  MOV R26, RZ ;  /* 0x000000ff001a7202 */ /* 0x000fe40000000f00 */
[----:B------:R-:W-:Y:S02]  /*0150*/  ISETP.NE.AND P0, PT, R5, RZ, PT ;  /* 0x000000ff0500720c */ /* 0x000fe40003f05270 */
[----:B------:R-:W-:-:S05]  /*0160*/  MOV R6, RZ ;  /* 0x000000ff00067202 */ /* 0x000fca0000000f00 */
[----:B------:R-:W-:Y:S06]  /*0170*/  @!P1 BRA `(.L_x_1) ;  /* 0x0000000400249947 */ /* 0x000fec0003800000 */
[C---:B------:R-:W-:Y:S01]  /*0180*/  LOP3.LUT R6, R0.reuse, 0x7ffffff8, RZ, 0xc0, !PT ;  /* 0x7ffffff800067812 */ /* 0x040fe200078ec0ff */
[C---:B------:R-:W-:Y:S01]  /*0190*/  IMAD R8, R0.reuse, 0x3, R3 ;  /* 0x0000000300087824 */ /* 0x040fe200078e0203 */
[C---:B------:R-:W-:Y:S01]  /*01a0*/  IADD3 R4, PT, PT, R0.reuse, UR4, R7 ;  /* 0x0000000400047c10 */ /* 0x040fe2000fffe007 */
[C-C-:B------:R-:W-:Y:S01]  /*01b0*/  IMAD R10, R0.reuse, 0x5, R3.reuse ;  /* 0x00000005000a7824 */ /* 0x140fe200078e0203 */
[CC--:B------:R-:W-:Y:S01]  /*01c0*/  LEA R7, R0.reuse, R3.reuse, 0x1 ;  /* 0x0000000300077211 */ /* 0x0c0fe200078e08ff */
[C-C-:B------:R-:W-:Y:S01]  /*01d0*/  IMAD R11, R0.reuse, 0x6, R3.reuse ;  /* 0x00000006000b7824 */ /* 0x140fe200078e0203 */
[CC--:B------:R-:W-:Y:S01]  /*01e0*/  LEA R9, R0.reuse, R3.reuse, 0x2 ;  /* 0x0000000300097211 */ /* 0x0c0fe200078e10ff */
[----:B------:R-:W-:Y:S01]  /*01f0*/  IMAD R18, R0, 0x7, R3 ;  /* 0x0000000700127824 */ /* 0x000fe200078e0203 */
[----:B------:R-:W-:Y:S01]  /*0200*/  MOV R26, RZ ;  /* 0x000000ff001a7202 */ /* 0x000fe20000000f00 */
[----:B------:R-:W-:Y:S01]  /*0210*/  IMAD R20, R2, R0, 0x3 ;  /* 0x0000000302147424 */ /* 0x000fe200078e0200 */
[----:B------:R-:W-:-:S02]  /*0220*/  MOV R19, R3 ;  /* 0x0000000300137202 */ /* 0x000fc40000000f00 */
[----:B------:R-:W-:-:S07]  /*0230*/  IADD3 R21, PT, PT, -R6, RZ, RZ ;  /* 0x000000ff06157210 */ /* 0x000fce0007ffe1ff */
.L_x_2:
[----:B------:R-:W1:Y:S01]  /*0240*/  LDC.64 R12, c[0x0][0x380] ;  /* 0x0000e000ff0c7b82 */ /* 0x000e620000000a00 */
[C---:B------:R-:W-:Y:S02]  /*0250*/  IADD3 R25, PT, PT, R20.reuse, -0x3, RZ ;  /* 0xfffffffd14197810 */ /* 0x040fe40007ffe0ff */
[----:B------:R-:W-:-:S05]  /*0260*/  IADD3 R23, PT, PT, R20, -0x2, RZ ;  /* 0xfffffffe14177810 */ /* 0x000fca0007ffe0ff */
[----:B------:R-:W2:Y:S01]  /*0270*/  LDC.64 R14, c[0x0][0x388] ;  /* 0x0000e200ff0e7b82 */ /* 0x000ea20000000a00 */
[----:B-1----:R-:W-:-:S04]  /*0280*/  IMAD.WIDE.U32 R24, R25, 0x4, R12 ;  /* 0x0000000419187825 */ /* 0x002fc800078e000c */
[----:B------:R-:W-:Y:S02]  /*0290*/  IMAD.WIDE.U32 R22, R23, 0x4, R12 ;  /* 0x0000000417167825 */ /* 0x000fe400078e000c */
[----:B0-----:R-:W3:Y:S02]  /*02a0*/  LDG.E R25, desc[UR6][R24.64] ;  /* 0x0000000618197981 */ /* 0x001ee4000c1e1900 */
[--C-:B--2---:R-:W-:Y:S02]  /*02b0*/  IMAD.WIDE.U32 R16, R19, 0x4, R14.reuse ;  /* 0x0000000413107825 */ /* 0x104fe400078e000e */
[----:B------:R-:W2:Y:S04]  /*02c0*/  LDG.E R27, desc[UR6][R22.64] ;  /* 0x00000006161b7981 */ /* 0x000ea8000c1e1900 */
[----:B------:R0:W3:Y:S02]  /*02d0*/  LDG.E R29, desc[UR6][R16.64] ;  /* 0x00000006101d7981 */ /* 0x0000e4000c1e1900 */
[----:B0-----:R-:W-:-:S05]  /*02e0*/  IMAD.WIDE.U32 R16, R4, 0x4, R14 ;  /* 0x0000000404107825 */ /* 0x001fca00078e000e */
[----:B------:R0:W2:Y:S01]  /*02f0*/  LDG.E R28, desc[UR6][R16.64] ;  /* 0x00000006101c7981 */ /* 0x0000a2000c1e1900 */
[----:B------:R-:W-:-:S05]  /*0300*/  IADD3 R23, PT, PT, R20, -0x1, RZ ;  /* 0xffffffff14177810 */ /* 0x000fca0007ffe0ff */
[----:B------:R-:W-:-:S04]  /*0310*/  IMAD.WIDE.U32 R22, R23, 0x4, R12 ;  /* 0x0000000417167825 */ /* 0x000fc800078e000c */
[----:B0-----:R-:W-:-:S04]  /*0320*/  IMAD.WIDE.U32 R16, R7, 0x4, R14 ;  /* 0x0000000407107825 */ /* 0x001fc800078e000e */
[----:B---3--:R-:W-:Y:S02]  /*0330*/  FFMA R29, R25, R29, R26 ;  /* 0x0000001d191d7223 */ /* 0x008fe4000000001a */
[----:B------:R0:W3:Y:S04]  /*0340*/  LDG.E R26, desc[UR6][R22.64] ;  /* 0x00000006161a7981 */ /* 0x0000e8000c1e1900 */
[----:B------:R1:W3:Y:S01]  /*0350*/  LDG.E R25, desc[UR6][R16.64] ;  /* 0x0000000610197981 */ /* 0x0002e2000c1e1900 */
[----:B0-----:R-:W-:-:S04]  /*0360*/  IMAD.WIDE.U32 R22, R20, 0x4, R12 ;  /* 0x0000000414167825 */ /* 0x001fc800078e000c */
[----:B-1----:R-:W-:-:S04]  /*0370*/  IMAD.WIDE.U32 R16, R8, 0x4, R14 ;  /* 0x0000000408107825 */ /* 0x002fc800078e000e */
[----:B--2---:R-:W-:Y:S01]  /*0380*/  FFMA R27, R27, R28, R29 ;  /* 0x0000001c1b1b7223 */ /* 0x004fe2000000001d */
[----:B------:R-:W2:Y:S04]  /*0390*/  LDG.E R24, desc[UR6][R22.64] ;  /* 0x0000000616187981 */ /* 0x000ea8000c1e1900 */
[----:B------:R0:W2:Y:S01]  /*03a0*/  LDG.E R28, desc[UR6][R16.64] ;  /* 0x00000006101c7981 */ /* 0x0000a2000c1e1900 */
[----:B------:R-:W-:-:S05]  /*03b0*/  IADD3 R29, PT, PT, R20, 0x2, RZ ;  /* 0x00000002141d7810 */ /* 0x000fca0007ffe0ff */
[----:B0-----:R-:W-:Y:S01]  /*03c0*/  IMAD.WIDE.U32 R16, R29, 0x4, R12 ;  /* 0x000000041d107825 */ /* 0x001fe200078e000c */
[----:B------:R-:W-:-:S04]  /*03d0*/  IADD3 R29, PT, PT, R20, 0x3, RZ ;  /* 0x00000003141d7810 */ /* 0x000fc80007ffe0ff */
[----:B------:R0:W4:Y:S02]  /*03e0*/  LDG.E R23, desc[UR6][R16.64] ;  /* 0x0000000610177981 */ /* 0x000124000c1e1900 */
[----:B0-----:R-:W-:-:S04]  /*03f0*/  IMAD.WIDE.U32 R16, R10, 0x4, R14 ;  /* 0x000000040a107825 */ /* 0x001fc800078e000e */
[----:B---3--:R-:W-:Y:S01]  /*0400*/  FFMA R25, R26, R25, R27 ;  /* 0x000000191a197223 */ /* 0x008fe2000000001b */
[----:B------:R-:W-:-:S03]  /*0410*/  IADD3 R27, PT, PT, R20, 0x1, RZ ;  /* 0x00000001141b7810 */ /* 0x000fc60007ffe0ff */
[----:B--2---:R-:W-:Y:S02]  /*0420*/  FFMA R22, R24, R28, R25 ;  /* 0x0000001c18167223 */ /* 0x004fe40000000019 */
[----:B------:R-:W-:-:S06]  /*0430*/  IMAD.WIDE.U32 R24, R27, 0x4, R12 ;  /* 0x000000041b187825 */ /* 0x000fcc00078e000c */
[----:B------:R-:W2:Y:S01]  /*0440*/  LDG.E R25, desc[UR6][R24.64] ;  /* 0x0000000618197981 */ /* 0x000ea2000c1e1900 */
[----:B------:R-:W-:-:S06]  /*0450*/  IMAD.WIDE.U32 R26, R9, 0x4, R14 ;  /* 0x00000004091a7825 */ /* 0x000fcc00078e000e */
[----:B------:R-:W2:Y:S04]  /*0460*/  LDG.E R26, desc[UR6][R26.64] ;  /* 0x000000061a1a7981 */ /* 0x000ea8000c1e1900 */
[----:B------:R0:W4:Y:S02]  /*0470*/  LDG.E R24, desc[UR6][R16.64] ;  /* 0x0000000610187981 */ /* 0x000124000c1e1900 */
[----:B0-----:R-:W-:Y:S01]  /*0480*/  IMAD.WIDE.U32 R16, R29, 0x4, R12 ;  /* 0x000000041d107825 */ /* 0x001fe200078e000c */
[----:B------:R-:W-:-:S05]  /*0490*/  IADD3 R29, PT, PT, R20, 0x4, RZ ;  /* 0x00000004141d7810 */ /* 0x000fca0007ffe0ff */
[----:B------:R-:W-:Y:S01]  /*04a0*/  IMAD.WIDE.U32 R12, R29, 0x4, R12 ;  /* 0x000000041d0c7825 */ /* 0x000fe200078e000c */
[----:B------:R-:W3:Y:S04]  /*04b0*/  LDG.E R16, desc[UR6][R16.64] ;  /* 0x0000000610107981 */ /* 0x000ee8000c1e1900 */
[----:B------:R0:W5:Y:S02]  /*04c0*/  LDG.E R28, desc[UR6][R12.64] ;  /* 0x000000060c1c7981 */ /* 0x000164000c1e1900 */
[----:B0-----:R-:W-:-:S04]  /*04d0*/  IMAD.WIDE.U32 R12, R11, 0x4, R14 ;  /* 0x000000040b0c7825 */ /* 0x001fc800078e000e */
[----:B------:R-:W-:Y:S01]  /*04e0*/  IMAD.WIDE.U32 R14, R18, 0x4, R14 ;  /* 0x00000004120e7825 */ /* 0x000fe200078e000e */
[----:B------:R-:W3:Y:S05]  /*04f0*/  LDG.E R29, desc[UR6][R12.64] ;  /* 0x000000060c1d7981 */ /* 0x000eea000c1e1900 */
[----:B------:R-:W5:Y:S01]  /*0500*/  LDG.E R14, desc[UR6][R14.64] ;  /* 0x000000060e0e7981 */ /* 0x000f62000c1e1900 */
[----:B------:R-:W-:-:S04]  /*0510*/  IADD3 R21, PT, PT, R21, 0x8, RZ ;  /* 0x0000000815157810 */ /* 0x000fc80007ffe0ff */
[----:B------:R-:W-:Y:S02]  /*0520*/  ISETP.NE.AND P1, PT, R21, RZ, PT ;  /* 0x000000ff1500720c */ /* 0x000fe40003f25270 */
[----:B------:R-:W-:Y:S02]  /*0530*/  IADD3 R20, PT, PT, R20, 0x8, RZ ;  /* 0x0000000814147810 */ /* 0x000fe40007ffe0ff */
[C---:B------:R-:W-:Y:S02]  /*0540*/  LEA R4, R0.reuse, R4, 0x3 ;  /* 0x0000000400047211 */ /* 0x040fe400078e18ff */
[C---:B------:R-:W-:Y:S02]  /*0550*/  LEA R7, R0.reuse, R7, 0x3 ;  /* 0x0000000700077211 */ /* 0x040fe400078e18ff */
[C---:B------:R-:W-:Y:S02]  /*0560*/  LEA R8, R0.reuse, R8, 0x3 ;  /* 0x0000000800087211 */ /* 0x040fe400078e18ff */
[----:B------:R-:W-:-:S02]  /*0570*/  LEA R9, R0, R9, 0x3 ;  /* 0x0000000900097211 */ /* 0x000fc400078e18ff */
[C---:B------:R-:W-:Y:S02]  /*0580*/  LEA R10, R0.reuse, R10, 0x3 ;  /* 0x0000000a000a7211 */ /* 0x040fe400078e18ff */
[C---:B------:R-:W-:Y:S02]  /*0590*/  LEA R11, R0.reuse, R11, 0x3 ;  /* 0x0000000b000b7211 */ /* 0x040fe400078e18ff */
[C---:B------:R-:W-:Y:S02]  /*05a0*/  LEA R18, R0.reuse, R18, 0x3 ;  /* 0x0000001200127211 */ /* 0x040fe400078e18ff */
[----:B------:R-:W-:Y:S01]  /*05b0*/  LEA R19, R0, R19, 0x3 ;  /* 0x0000001300137211 */ /* 0x000fe200078e18ff */
[----:B--2---:R-:W-:-:S04]  /*05c0*/  FFMA R22, R25, R26, R22 ;  /* 0x0000001a19167223 */ /* 0x004fc80000000016 */
[----:B----4-:R-:W-:-:S04]  /*05d0*/  FFMA R23, R23, R24, R22 ;  /* 0x0000001817177223 */ /* 0x010fc80000000016 */
[----:B---3--:R-:W-:-:S04]  /*05e0*/  FFMA R23, R16, R29, R23 ;  /* 0x0000001d10177223 */ /* 0x008fc80000000017 */
[----:B-----5:R-:W-:Y:S01]  /*05f0*/  FFMA R26, R28, R14, R23 ;  /* 0x0000000e1c1a7223 */ /* 0x020fe20000000017 */
[----:B------:R-:W-:Y:S06]  /*0600*/  @P1 BRA `(.L_x_2) ;  /* 0xfffffffc000c1947 */ /* 0x000fec000383ffff */
.L_x_1:
[----:B------:R-:W-:Y:S05]  /*0610*/  @!P0 BRA `(.L_x_0) ;  /* 0x0000000400048947 */ /* 0x000fea0003800000 */
[----:B------:R-:W-:Y:S02]  /*0620*/  ISETP.GE.U32.AND P0, PT, R5, 0x4, PT ;  /* 0x000000040500780c */ /* 0x000fe40003f06070 */
[----:B------:R-:W-:-:S04]  /*0630*/  LOP3.LUT R20, R0, 0x3, RZ, 0xc0, !PT ;  /* 0x0000000300147812 */ /* 0x000fc800078ec0ff */
[----:B------:R-:W-:-:S07]  /*0640*/  ISETP.NE.AND P1, PT, R20, RZ, PT ;  /* 0x000000ff1400720c */ /* 0x000fce0003f25270 */
[----:B------:R-:W-:Y:S06]  /*0650*/  @!P0 BRA `(.L_x_3) ;  /* 0x00000000007c8947 */ /* 0x000fec0003800000 */
[----:B------:R-:W1:Y:S01]  /*0660*/  LDC.64 R4, c[0x0][0x388] ;  /* 0x0000e200ff047b82 */ /* 0x000e620000000a00 */
[-C--:B------:R-:W-:Y:S02]  /*0670*/  IMAD R11, R2, R0.reuse, R6 ;  /* 0x00000000020b7224 */ /* 0x080fe400078e0206 */
[----:B------:R-:W-:-:S03]  /*0680*/  IMAD R13, R6, R0, R3 ;  /* 0x00000000060d7224 */ /* 0x000fc600078e0203 */
[C---:B------:R-:W-:Y:S02]  /*0690*/  IADD3 R19, PT, PT, R11.reuse, 0x1, RZ ;  /* 0x000000010b137810 */ /* 0x040fe40007ffe0ff */
[----:B------:R-:W2:Y:S01]  /*06a0*/  LDC.64 R8, c[0x0][0x380] ;  /* 0x0000e000ff087b82 */ /* 0x000ea20000000a00 */
[C---:B------:R-:W-:Y:S02]  /*06b0*/  IADD3 R21, PT, PT, R11.reuse, 0x2, RZ ;  /* 0x000000020b157810 */ /* 0x040fe40007ffe0ff */
[----:B------:R-:W-:Y:S01]  /*06c0*/  IADD3 R27, PT, PT, R11, 0x3, RZ ;  /* 0x000000030b1b7810 */ /* 0x000fe20007ffe0ff */
[C---:B-1----:R-:W-:Y:S01]  /*06d0*/  IMAD.WIDE.U32 R16, R13.reuse, 0x4, R4 ;  /* 0x000000040d107825 */ /* 0x042fe200078e0004 */
[----:B------:R-:W-:-:S04]  /*06e0*/  IADD3 R13, PT, PT, R13, R0, RZ ;  /* 0x000000000d0d7210 */ /* 0x000fc80007ffe0ff */
[-C--:B------:R-:W-:Y:S01]  /*06f0*/  IADD3 R25, PT, PT, R13, R0.reuse, RZ ;  /* 0x000000000d197210 */ /* 0x080fe20007ffe0ff */
[--C-:B--2---:R-:W-:Y:S01]  /*0700*/  IMAD.WIDE.U32 R22, R11, 0x4, R8.reuse ;  /* 0x000000040b167825 */ /* 0x104fe200078e0008 */
[----:B0-----:R-:W2:Y:S03]  /*0710*/  LDG.E R16, desc[UR6][R16.64] ;  /* 0x0000000610107981 */ /* 0x001ea6000c1e1900 */
[----:B------:R-:W-:Y:S01]  /*0720*/  IMAD.WIDE.U32 R18, R19, 0x4, R8 ;  /* 0x0000000413127825 */ /* 0x000fe200078e0008 */
[----:B------:R-:W2:Y:S03]  /*0730*/  LDG.E R7, desc[UR6][R22.64] ;  /* 0x0000000616077981 */ /* 0x000ea6000c1e1900 */
[----:B------:R-:W-:Y:S02]  /*0740*/  IMAD.WIDE.U32 R14, R13, 0x4, R4 ;  /* 0x000000040d0e7825 */ /* 0x000fe400078e0004 */
[----:B------:R-:W3:Y:S02]  /*0750*/  LDG.E R18, desc[UR6][R18.64] ;  /* 0x0000000612127981 */ /* 0x000ee4000c1e1900 */
[----:B------:R-:W-:Y:S01]  /*0760*/  IMAD.WIDE.U32 R12, R21, 0x4, R8 ;  /* 0x00000004150c7825 */ /* 0x000fe200078e0008 */
[C---:B------:R-:W-:Y:S01]  /*0770*/  IADD3 R21, PT, PT, R25.reuse, R0, RZ ;  /* 0x0000000019157210 */ /* 0x040fe20007ffe0ff */
[----:B------:R-:W3:Y:S02]  /*0780*/  LDG.E R14, desc[UR6][R14.64] ;  /* 0x000000060e0e7981 */ /* 0x000ee4000c1e1900 */
[----:B------:R-:W-:-:S02]  /*0790*/  IMAD.WIDE.U32 R10, R25, 0x4, R4 ;  /* 0x00000004190a7825 */ /* 0x000fc400078e0004 */
[----:B------:R-:W4:Y:S02]  /*07a0*/  LDG.E R12, desc[UR6][R12.64] ;  /* 0x000000060c0c7981 */ /* 0x000f24000c1e1900 */
[----:B------:R-:W-:Y:S02]  /*07b0*/  IMAD.WIDE.U32 R8, R27, 0x4, R8 ;  /* 0x000000041b087825 */ /* 0x000fe400078e0008 */
[----:B------:R-:W4:Y:S02]  /*07c0*/  LDG.E R10, desc[UR6][R10.64] ;  /* 0x000000060a0a7981 */ /* 0x000f24000c1e1900 */
[----:B------:R-:W-:Y:S02]  /*07d0*/  IMAD.WIDE.U32 R4, R21, 0x4, R4 ;  /* 0x0000000415047825 */ /* 0x000fe400078e0004 */
[----:B------:R-:W5:Y:S04]  /*07e0*/  LDG.E R8, desc[UR6][R8.64] ;  /* 0x0000000608087981 */ /* 0x000f68000c1e1900 */
[----:B------:R-:W5:Y:S01]  /*07f0*/  LDG.E R4, desc[UR6][R4.64] ;  /* 0x0000000604047981 */ /* 0x000f62000c1e1900 */
[----:B------:R-:W-:Y:S01]  /*0800*/  IADD3 R6, PT, PT, R6, 0x4, RZ ;  /* 0x0000000406067810 */ /* 0x000fe20007ffe0ff */
[----:B--2---:R-:W-:-:S04]  /*0810*/  FFMA R7, R7, R16, R26 ;  /* 0x0000001007077223 */ /* 0x004fc8000000001a */
[----:B---3--:R-:W-:-:S04]  /*0820*/  FFMA R7, R18, R14, R7 ;  /* 0x0000000e12077223 */ /* 0x008fc80000000007 */
[----:B----4-:R-:W-:-:S04]  /*0830*/  FFMA R7, R12, R10, R7 ;  /* 0x0000000a0c077223 */ /* 0x010fc80000000007 */
[----:B-----5:R-:W-:-:S07]  /*0840*/  FFMA R26, R8, R4, R7 ;  /* 0x00000004081a7223 */ /* 0x020fce0000000007 */
.L_x_3:
[----:B------:R-:W-:Y:S05]  /*0850*/  @!P1 BRA `(.L_x_0) ;  /* 0x0000000000749947 */ /* 0x000fea0003800000 */
[----:B------:R-:W1:Y:S01]  /*0860*/  LDC.64 R10, c[0x0][0x388] ;  /* 0x0000e200ff0a7b82 */ /* 0x000e620000000a00 */
[----:B------:R-:W-:Y:S02]  /*0870*/  ISETP.NE.AND P0, PT, R20, 0x1, PT ;  /* 0x000000011400780c */ /* 0x000fe40003f05270 */
[----:B------:R-:W-:-:S04]  /*0880*/  LOP3.LUT R7, R0, 0x1, RZ, 0xc0, !PT ;  /* 0x0000000100077812 */ /* 0x000fc800078ec0ff */
[----:B------:R-:W-:Y:S01]  /*0890*/  ISETP.NE.U32.AND P1, PT, R7, 0x1, PT ;  /* 0x000000010700780c */ /* 0x000fe20003f25070 */
[----:B------:R-:W2:Y:S06]  /*08a0*/  LDC.64 R14, c[0x0][0x380] ;  /* 0x0000e000ff0e7b82 */ /* 0x000eac0000000a00 */
[-C--:B------:R-:W-:Y:S02]  /*08b0*/  @P0 IMAD R7, R2, R0.reuse, R6 ;  /* 0x0000000002070224 */ /* 0x080fe400078e0206 */
[----:B------:R-:W3:Y:S01]  /*08c0*/  LDC.64 R8, c[0x0][0x380] ;  /* 0x0000e000ff087b82 */ /* 0x000ee20000000a00 */
[C---:B------:R-:W-:Y:S01]  /*08d0*/  @P0 IMAD R13, R6.reuse, R0, R3 ;  /* 0x00000000060d0224 */ /* 0x040fe200078e0203 */
[----:B------:R-:W-:-:S02]  /*08e0*/  @P0 IADD3 R6, PT, PT, R6, 0x2, RZ ;  /* 0x0000000206060810 */ /* 0x000fc40007ffe0ff */
[----:B------:R-:W-:Y:S02]  /*08f0*/  @P0 IADD3 R19, PT, PT, R7, 0x1, RZ ;  /* 0x0000000107130810 */ /* 0x000fe40007ffe0ff */
[C---:B------:R-:W-:Y:S02]  /*0900*/  @P0 IADD3 R21, PT, PT, R13.reuse, R0, RZ ;  /* 0x000000000d150210 */ /* 0x040fe40007ffe0ff */
[----:B------:R-:W4:Y:S01]  /*0910*/  LDC.64 R4, c[0x0][0x388] ;  /* 0x0000e200ff047b82 */ /* 0x000f220000000a00 */
[----:B-1----:R-:W-:-:S04]  /*0920*/  @P0 IMAD.WIDE.U32 R12, R13, 0x4, R10 ;  /* 0x000000040d0c0825 */ /* 0x002fc800078e000a */
[----:B------:R-:W-:Y:S02]  /*0930*/  @P0 IMAD.WIDE.U32 R10, R21, 0x4, R10 ;  /* 0x00000004150a0825 */ /* 0x000fe400078e000a */
[----:B0-----:R-:W5:Y:S02]  /*0940*/  @P0 LDG.E R12, desc[UR6][R12.64] ;  /* 0x000000060c0c0981 */ /* 0x001f64000c1e1900 */
[--C-:B--2---:R-:W-:Y:S02]  /*0950*/  @P0 IMAD.WIDE.U32 R16, R7, 0x4, R14.reuse ;  /* 0x0000000407100825 */ /* 0x104fe400078e000e */
[----:B------:R-:W2:Y:S02]  /*0960*/  @P0 LDG.E R10, desc[UR6][R10.64] ;  /* 0x000000060a0a0981 */ /* 0x000ea4000c1e1900 */
[----:B------:R-:W-:Y:S02]  /*0970*/  @P0 IMAD.WIDE.U32 R14, R19, 0x4, R14 ;  /* 0x00000004130e0825 */ /* 0x000fe400078e000e */
[----:B------:R-:W5:Y:S02]  /*0980*/  @P0 LDG.E R7, desc[UR6][R16.64] ;  /* 0x0000000610070981 */ /* 0x000f64000c1e1900 */
[----:B------:R-:W-:-:S02]  /*0990*/  @!P1 IMAD R19, R2, R0, R6 ;  /* 0x0000000002139224 */ /* 0x000fc400078e0206 */
[----:B------:R-:W-:Y:S01]  /*09a0*/  @!P1 IMAD R21, R6, R0, R3 ;  /* 0x0000000006159224 */ /* 0x000fe200078e0203 */
[----:B------:R-:W2:Y:S01]  /*09b0*/  @P0 LDG.E R14, desc[UR6][R14.64] ;  /* 0x000000060e0e0981 */ /* 0x000ea2000c1e1900 */
[----:B---3--:R-:W-:-:S04]  /*09c0*/  @!P1 IMAD.WIDE.U32 R8, R19, 0x4, R8 ;  /* 0x0000000413089825 */ /* 0x008fc800078e0008 */
[----:B----4-:R-:W-:Y:S02]  /*09d0*/  @!P1 IMAD.WIDE.U32 R4, R21, 0x4, R4 ;  /* 0x0000000415049825 */ /* 0x010fe400078e0004 */
[----:B------:R-:W3:Y:S04]  /*09e0*/  @!P1 LDG.E R9, desc[UR6][R8.64] ;  /* 0x0000000608099981 */ /* 0x000ee8000c1e1900 */
[----:B------:R-:W3:Y:S01]  /*09f0*/  @!P1 LDG.E R4, desc[UR6][R4.64] ;  /* 0x0000000604049981 */ /* 0x000ee2000c1e1900 */
[----:B-----5:R-:W-:-:S04]  /*0a00*/  @P0 FFMA R7, R7, R12, R26 ;  /* 0x0000000c07070223 */ /* 0x020fc8000000001a */
[----:B--2---:R-:W-:-:S04]  /*0a10*/  @P0 FFMA R26, R14, R10, R7 ;  /* 0x0000000a0e1a0223 */ /* 0x004fc80000000007 */
[----:B---3--:R-:W-:-:S07]  /*0a20*/  @!P1 FFMA R26, R9, R4, R26 ;  /* 0x00000004091a9223 */ /* 0x008fce000000001a */
.L_x_0:
[----:B------:R-:W1:Y:S01]  /*0a30*/  LDC.64 R4, c[0x0][0x390] ;  /* 0x0000e400ff047b82 */ /* 0x000e620000000a00 */
[----:B------:R-:W-:-:S04]  /*0a40*/  IMAD R3, R2, R0, R3 ;  /* 0x0000000002037224 */ /* 0x000fc800078e0203 */
[----:B-1----:R-:W-:-:S05]  /*0a50*/  IMAD.WIDE.U32 R2, R3, 0x4, R4 ;  /* 0x0000000403027825 */ /* 0x002fca00078e0004 */
[----:B0-----:R-:W-:Y:S01]  /*0a60*/  STG.E desc[UR6][R2.64], R26 ;  /* 0x0000001a02007986 */ /* 0x001fe2000c101906 */
[----:B------:R-:W-:Y:S05]  /*0a70*/  EXIT ;  /* 0x000000000000794d */ /* 0x000fea0003800000 */
.L_x_4:
[----:B------:R-:W-:-:S00]  /*0a80*/  BRA `(.L_x_4) ;  /* 0xfffffffc00fc7947 */ /* 0x000fc0000383ffff */
[----:B------:R-:W-:-:S00]  /*0a90*/  NOP ;  /* 0x0000000000007918 */ /* 0x000fc00000000000 */
        /* <DEDUP_REMOVED lines=14> */
.L_x_5:


//--------------------- .nv.shared.reserved.0     --------------------------
	.section	.nv.shared.reserved.0,"aw",@nobits
	.weak		__nv_reservedSMEM_offset_0_alias
	.size		__nv_reservedSMEM_offset_0_alias, 0, 64
	.other		__nv_reservedSMEM_offset_0_alias,@"STO_CUDA_RESERVED_SHARED STV_DEFAULT"
__nv_reservedSMEM_offset_0_alias:
	.zero		0
	.zero		64


//--------------------- .nv.constant0._Z13gemm_baselinePKfS0_Pfi --------------------------
	.section	.nv.constant0._Z13gemm_baselinePKfS0_Pfi,"a",@progbits
	.sectionflags	@""
	.align	4
.nv.constant0._Z13gemm_baselinePKfS0_Pfi:
	.zero		924


//--------------------- SYMBOLS --------------------------

	.type		.nv.reservedSmem.offset0,@object
	.size		.nv.reservedSmem.offset0,0x4
